	.headerflags	@"EF_CUDA_TEXMODE_UNIFIED EF_CUDA_64BIT_ADDRESS EF_CUDA_ACCELERATORS EF_CUDA_SM90 EF_CUDA_VIRTUAL_SM(EF_CUDA_SM90)"
	.elftype	@"ET_EXEC"


//--------------------- .nv.info                  --------------------------
	.section	.nv.info,"",@"SHT_CUDA_INFO"
	.align	4


	//----- nvinfo : EIATTR_REGCOUNT
	.align		4
        /*0000*/ 	.byte	0x04, 0x2f
        /*0002*/ 	.short	(.L_1 - .L_0)
	.align		4
.L_0:
        /*0004*/ 	.word	index@(triton_poi_fused_cat_5)
        /*0008*/ 	.word	0x0000000f


	//----- nvinfo : EIATTR_MIN_STACK_SIZE
	.align		4
.L_1:
        /*000c*/ 	.byte	0x04, 0x12
        /*000e*/ 	.short	(.L_3 - .L_2)
	.align		4
.L_2:
        /*0010*/ 	.word	index@(triton_poi_fused_cat_5)
        /*0014*/ 	.word	0x00000000


	//----- nvinfo : EIATTR_FRAME_SIZE
	.align		4
.L_3:
        /*0018*/ 	.byte	0x04, 0x11
        /*001a*/ 	.short	(.L_5 - .L_4)
	.align		4
.L_4:
        /*001c*/ 	.word	index@(triton_poi_fused_cat_5)
        /*0020*/ 	.word	0x00000000


	//----- nvinfo : EIATTR_MIN_STACK_SIZE
	.align		4
.L_5:
        /*0024*/ 	.byte	0x04, 0x12
        /*0026*/ 	.short	(.L_7 - .L_6)
	.align		4
.L_6:
        /*0028*/ 	.word	index@(triton_poi_fused_cat_5)
        /*002c*/ 	.word	0x00000000
.L_7:


//--------------------- .nv.info.triton_poi_fused_cat_5 --------------------------
	.section	.nv.info.triton_poi_fused_cat_5,"",@"SHT_CUDA_INFO"
	.sectionflags	@""
	.align	4


	//----- nvinfo : EIATTR_CUDA_API_VERSION
	.align		4
        /*0000*/ 	.byte	0x04, 0x37
        /*0002*/ 	.short	(.L_9 - .L_8)
.L_8:
        /*0004*/ 	.word	0x0000007c


	//----- nvinfo : EIATTR_KPARAM_INFO
	.align		4
.L_9:
        /*0008*/ 	.byte	0x04, 0x17
        /*000a*/ 	.short	(.L_11 - .L_10)
.L_10:
        /*000c*/ 	.word	0x00000000
        /*0010*/ 	.short	0x0004
        /*0012*/ 	.short	0x0020
        /*0014*/ 	.byte	0x00, 0xf0, 0x11, 0x00


	//----- nvinfo : EIATTR_KPARAM_INFO
	.align		4
.L_11:
        /*0018*/ 	.byte	0x04, 0x17
        /*001a*/ 	.short	(.L_13 - .L_12)
.L_12:
        /*001c*/ 	.word	0x00000000
        /*0020*/ 	.short	0x0003
        /*0022*/ 	.short	0x0018
        /*0024*/ 	.byte	0x00, 0xf4, 0x21, 0x00


	//----- nvinfo : EIATTR_KPARAM_INFO
	.align		4
.L_13:
        /*0028*/ 	.byte	0x04, 0x17
        /*002a*/ 	.short	(.L_15 - .L_14)
.L_14:
        /*002c*/ 	.word	0x00000000
        /*0030*/ 	.short	0x0002
        /*0032*/ 	.short	0x0010
        /*0034*/ 	.byte	0x00, 0xf4, 0x21, 0x00


	//----- nvinfo : EIATTR_KPARAM_INFO
	.align		4
.L_15:
        /*0038*/ 	.byte	0x04, 0x17
        /*003a*/ 	.short	(.L_17 - .L_16)
.L_16:
        /*003c*/ 	.word	0x00000000
        /*0040*/ 	.short	0x0001
        /*0042*/ 	.short	0x0008
        /*0044*/ 	.byte	0x00, 0xf4, 0x21, 0x00


	//----- nvinfo : EIATTR_KPARAM_INFO
	.align		4
.L_17:
        /*0048*/ 	.byte	0x04, 0x17
        /*004a*/ 	.short	(.L_19 - .L_18)
.L_18:
        /*004c*/ 	.word	0x00000000
        /*0050*/ 	.short	0x0000
        /*0052*/ 	.short	0x0000
        /*0054*/ 	.byte	0x00, 0xf4, 0x21, 0x00


	//----- nvinfo : EIATTR_SPARSE_MMA_MASK
	.align		4
.L_19:
        /*0058*/ 	.byte	0x03, 0x50
        /*005a*/ 	.short	0x0000


	//----- nvinfo : EIATTR_MAXREG_COUNT
	.align		4
        /*005c*/ 	.byte	0x03, 0x1b
        /*005e*/ 	.short	0x00ff


	//----- nvinfo : EIATTR_EXIT_INSTR_OFFSETS
	.align		4
        /*0060*/ 	.byte	0x04, 0x1c
        /*0062*/ 	.short	(.L_21 - .L_20)


	//   ....[0]....
.L_20:
        /*0064*/ 	.word	0x000003c0


	//   ....[1]....
        /*0068*/ 	.word	0x000003e0


	//----- nvinfo : EIATTR_REQNTID
	.align		4
.L_21:
        /*006c*/ 	.byte	0x04, 0x10
        /*006e*/ 	.short	(.L_23 - .L_22)
.L_22:
        /*0070*/ 	.word	0x00000020
        /*0074*/ 	.word	0x00000001
        /*0078*/ 	.word	0x00000001


	//----- nvinfo : EIATTR_CBANK_PARAM_SIZE
	.align		4
.L_23:
        /*007c*/ 	.byte	0x03, 0x19
        /*007e*/ 	.short	0x0024


	//----- nvinfo : EIATTR_PARAM_CBANK
	.align		4
        /*0080*/ 	.byte	0x04, 0x0a
        /*0082*/ 	.short	(.L_25 - .L_24)
	.align		4
.L_24:
        /*0084*/ 	.word	index@(.nv.constant0.triton_poi_fused_cat_5)
        /*0088*/ 	.short	0x0210
        /*008a*/ 	.short	0x0024


	//----- nvinfo : EIATTR_SW_WAR
	.align		4
.L_25:
        /*008c*/ 	.byte	0x04, 0x36
        /*008e*/ 	.short	(.L_27 - .L_26)
.L_26:
        /*0090*/ 	.word	0x00000008
.L_27:


//--------------------- .nv.callgraph             --------------------------
	.section	.nv.callgraph,"",@"SHT_CUDA_CALLGRAPH"
	.align	4
	.sectionentsize	8
	.align		4
        /*0000*/ 	.word	0x00000000
	.align		4
        /*0004*/ 	.word	0xffffffff
	.align		4
        /*0008*/ 	.word	0x00000000
	.align		4
        /*000c*/ 	.word	0xfffffffe
	.align		4
        /*0010*/ 	.word	0x00000000
	.align		4
        /*0014*/ 	.word	0xfffffffd
	.align		4
        /*0018*/ 	.word	0x00000000
	.align		4
        /*001c*/ 	.word	0xfffffffc


//--------------------- .text.triton_poi_fused_cat_5 --------------------------
	.section	.text.triton_poi_fused_cat_5,"ax",@progbits
	.align	128
        .global         triton_poi_fused_cat_5
        .type           triton_poi_fused_cat_5,@function
        .size           triton_poi_fused_cat_5,(.L_x_1 - triton_poi_fused_cat_5)
        .other          triton_poi_fused_cat_5,@"STO_CUDA_ENTRY STV_DEFAULT"
triton_poi_fused_cat_5:
.text.triton_poi_fused_cat_5:
[----:B------:R-:W0:Y:S02]  /*0000*/  LDC R1, c[0x0][0x28] ;  /* 0x00000a00ff017b82 */ /* 0x000e240000000800 */
[----:B------:R-:W1:Y:S01]  /*0010*/  S2R R0, SR_TID.X ;  /* 0x0000000000007919 */ /* 0x000e620000002100 */
[----:B------:R-:W2:Y:S01]  /*0020*/  LDC.64 R4, c[0x0][0x218] ;  /* 0x00008600ff047b82 */ /* 0x000ea20000000a00 */
[----:B------:R-:W-:Y:S01]  /*0030*/  HFMA2.MMA R8, -RZ, RZ, 0, 0 ;  /* 0x00000000ff087435 */ /* 0x000fe200000001ff */
[----:B------:R-:W-:Y:S01]  /*0040*/  ULDC.64 UR4, c[0x0][0x208] ;  /* 0x0000820000047ab9 */ /* 0x000fe20000000a00 */
[----:B------:R-:W3:Y:S05]  /*0050*/  S2R R9, SR_CTAID.X ;  /* 0x0000000000097919 */ /* 0x000eea0000002500 */
[----:B------:R-:W4:Y:S01]  /*0060*/  LDC.64 R6, c[0x0][0x220] ;  /* 0x00008800ff067b82 */ /* 0x000f220000000a00 */
[----:B-1----:R-:W-:-:S04]  /*0070*/  LOP3.LUT R0, R0, 0x1f, RZ, 0xc0, !PT ;  /* 0x0000001f00007812 */ /* 0x002fc800078ec0ff */
[----:B---3--:R-:W-:-:S04]  /*0080*/  LEA R9, R9, R0, 0x5 ;  /* 0x0000000009097211 */ /* 0x008fc800078e28ff */
[----:B------:R-:W-:Y:S02]  /*0090*/  SHF.R.S32.HI R0, RZ, 0x1f, R9 ;  /* 0x0000001fff007819 */ /* 0x000fe40000011409 */
[----:B------:R-:W-:Y:S02]  /*00a0*/  ISETP.GE.AND P0, PT, R9, 0x20, PT ;  /* 0x000000200900780c */ /* 0x000fe40003f06270 */
[----:B------:R-:W-:-:S04]  /*00b0*/  LEA.HI R0, R0, R9, RZ, 0x3 ;  /* 0x0000000900007211 */ /* 0x000fc800078f18ff */
[----:B------:R-:W-:Y:S02]  /*00c0*/  LOP3.LUT R2, R0, 0xfffffff8, RZ, 0xc0, !PT ;  /* 0xfffffff800027812 */ /* 0x000fe400078ec0ff */
[----:B------:R-:W-:Y:S02]  /*00d0*/  SHF.R.S32.HI R0, RZ, 0x3, R0 ;  /* 0x00000003ff007819 */ /* 0x000fe40000011400 */
[----:B------:R-:W-:-:S04]  /*00e0*/  IADD3 R3, R9, -R2, RZ ;  /* 0x8000000209037210 */ /* 0x000fc80007ffe0ff */
[C---:B------:R-:W-:Y:S01]  /*00f0*/  ISETP.GE.AND P1, PT, R3.reuse, 0x4, PT ;  /* 0x000000040300780c */ /* 0x040fe20003f26270 */
[----:B------:R-:W-:Y:S01]  /*0100*/  IMAD R11, R0, 0x4, R3 ;  /* 0x00000004000b7824 */ /* 0x000fe200078e0203 */
[----:B------:R-:W-:Y:S02]  /*0110*/  ISETP.GT.AND P3, PT, R3, 0x3, !P0 ;  /* 0x000000030300780c */ /* 0x000fe40004764270 */
[----:B------:R-:W-:Y:S01]  /*0120*/  ISETP.LT.AND P2, PT, R9, 0x20, !P1 ;  /* 0x000000200900780c */ /* 0x000fe20004f41270 */
[C---:B--2---:R-:W-:Y:S01]  /*0130*/  IMAD.WIDE R4, R11.reuse, 0x4, R4 ;  /* 0x000000040b047825 */ /* 0x044fe200078e0204 */
[----:B------:R-:W1:Y:S03]  /*0140*/  LDC.64 R2, c[0x0][0x210] ;  /* 0x00008400ff027b82 */ /* 0x000e660000000a00 */
[----:B------:R-:W-:Y:S02]  /*0150*/  IMAD.MOV.U32 R12, RZ, RZ, RZ ;  /* 0x000000ffff0c7224 */ /* 0x000fe400078e00ff */
[----:B----4-:R-:W-:-:S05]  /*0160*/  IMAD.WIDE R6, R11, 0x4, R6 ;  /* 0x000000040b067825 */ /* 0x010fca00078e0206 */
[----:B------:R2:W3:Y:S04]  /*0170*/  @P3 LDG.E.EL R12, desc[UR4][R6.64+-0x10] ;  /* 0xfffff004060c3981 */ /* 0x0004e8000c2e1900 */
[----:B------:R-:W4:Y:S01]  /*0180*/  @P2 LDG.E.EL R8, desc[UR4][R4.64] ;  /* 0x0000000404082981 */ /* 0x000f22000c2e1900 */
[----:B------:R-:W-:Y:S01]  /*0190*/  MOV R0, RZ ;  /* 0x000000ff00007202 */ /* 0x000fe20000000f00 */
[----:B-1----:R-:W-:-:S05]  /*01a0*/  IMAD.WIDE R2, R11, 0x4, R2 ;  /* 0x000000040b027825 */ /* 0x002fca00078e0202 */
[----:B------:R1:W5:Y:S01]  /*01b0*/  @P2 LDG.E.EL R0, desc[UR4][R2.64] ;  /* 0x0000000402002981 */ /* 0x000362000c2e1900 */
[----:B--2---:R-:W-:Y:S01]  /*01c0*/  HFMA2.MMA R7, -RZ, RZ, 1.625, 0 ;  /* 0x3e800000ff077435 */ /* 0x004fe200000001ff */
[----:B---3--:R-:W-:Y:S02]  /*01d0*/  SEL R12, R12, RZ, P3 ;  /* 0x000000ff0c0c7207 */ /* 0x008fe40001800000 */
[----:B----4-:R-:W-:-:S03]  /*01e0*/  SEL R8, R8, RZ, P2 ;  /* 0x000000ff08087207 */ /* 0x010fc60001000000 */
[----:B------:R-:W-:Y:S02]  /*01f0*/  FADD R4, RZ, -R12 ;  /* 0x8000000cff047221 */ /* 0x000fe40000000000 */
[----:B------:R-:W-:Y:S02]  /*0200*/  FADD R10, RZ, -R8 ;  /* 0x80000008ff0a7221 */ /* 0x000fe40000000000 */
[----:B------:R-:W-:Y:S02]  /*0210*/  FMUL R5, R4, 1.4426950216293334961 ;  /* 0x3fb8aa3b04057820 */ /* 0x000fe40000400000 */
[----:B------:R-:W-:-:S03]  /*0220*/  FMUL R10, R10, 1.4426950216293334961 ;  /* 0x3fb8aa3b0a0a7820 */ /* 0x000fc60000400000 */
[----:B------:R-:W-:Y:S02]  /*0230*/  FSETP.GEU.AND P4, PT, R5, -126, PT ;  /* 0xc2fc00000500780b */ /* 0x000fe40003f8e000 */
[----:B------:R-:W-:-:S11]  /*0240*/  FSETP.GEU.AND P3, PT, R10, -126, PT ;  /* 0xc2fc00000a00780b */ /* 0x000fd60003f6e000 */
[----:B------:R-:W-:Y:S02]  /*0250*/  @!P4 FMUL R5, R5, 0.5 ;  /* 0x3f0000000505c820 */ /* 0x000fe40000400000 */
[----:B------:R-:W-:Y:S02]  /*0260*/  @!P3 FMUL R10, R10, 0.5 ;  /* 0x3f0000000a0ab820 */ /* 0x000fe40000400000 */
[----:B-1----:R-:W1:Y:S08]  /*0270*/  MUFU.EX2 R2, R5 ;  /* 0x0000000500027308 */ /* 0x002e700000000800 */
[----:B------:R-:W2:Y:S01]  /*0280*/  MUFU.EX2 R4, R10 ;  /* 0x0000000a00047308 */ /* 0x000ea20000000800 */
[----:B-1----:R-:W-:Y:S01]  /*0290*/  @!P4 FMUL R2, R2, R2 ;  /* 0x000000020202c220 */ /* 0x002fe20000400000 */
[----:B--2---:R-:W-:-:S03]  /*02a0*/  @!P3 FMUL R4, R4, R4 ;  /* 0x000000040404b220 */ /* 0x004fc60000400000 */
[----:B------:R-:W-:Y:S02]  /*02b0*/  FADD R6, R2, 1 ;  /* 0x3f80000002067421 */ /* 0x000fe40000000000 */
[----:B------:R-:W1:Y:S01]  /*02c0*/  LDC.64 R2, c[0x0][0x228] ;  /* 0x00008a00ff027b82 */ /* 0x000e620000000a00 */
[----:B------:R-:W-:Y:S02]  /*02d0*/  FADD R4, R4, 1 ;  /* 0x3f80000004047421 */ /* 0x000fe40000000000 */
[----:B------:R-:W-:-:S03]  /*02e0*/  FSETP.GT.AND P4, PT, R6, 8.50705917302346158658e+37, PT ;  /* 0x7e8000000600780b */ /* 0x000fc60003f84000 */
[----:B------:R-:W-:-:S10]  /*02f0*/  FSETP.GT.AND P3, PT, R4, 8.50705917302346158658e+37, PT ;  /* 0x7e8000000400780b */ /* 0x000fd40003f64000 */
[----:B------:R-:W-:-:S03]  /*0300*/  @P4 FMUL R6, R6, 0.25 ;  /* 0x3e80000006064820 */ /* 0x000fc60000400000 */
[----:B------:R-:W-:-:S03]  /*0310*/  @P3 FMUL R4, R4, 0.25 ;  /* 0x3e80000004043820 */ /* 0x000fc60000400000 */
[----:B------:R-:W2:Y:S08]  /*0320*/  MUFU.RCP R6, R6 ;  /* 0x0000000600067308 */ /* 0x000eb00000001000 */
[----:B------:R-:W3:Y:S01]  /*0330*/  MUFU.RCP R4, R4 ;  /* 0x0000000400047308 */ /* 0x000ee20000001000 */
[C---:B------:R-:W-:Y:S02]  /*0340*/  FSEL R5, R7.reuse, 1, P3 ;  /* 0x3f80000007057808 */ /* 0x040fe40001800000 */
[----:B------:R-:W-:-:S02]  /*0350*/  FSEL R7, R7, 1, P4 ;  /* 0x3f80000007077808 */ /* 0x000fc40002000000 */
[----:B-----5:R-:W-:-:S03]  /*0360*/  SEL R11, R0, RZ, P2 ;  /* 0x000000ff000b7207 */ /* 0x020fc60001000000 */
[----:B--2---:R-:W-:Y:S01]  /*0370*/  FMUL R7, R6, R7 ;  /* 0x0000000706077220 */ /* 0x004fe20000400000 */
[----:B-1----:R-:W-:-:S04]  /*0380*/  IMAD.WIDE R2, R9, 0x4, R2 ;  /* 0x0000000409027825 */ /* 0x002fc800078e0202 */
[----:B---3--:R-:W-:-:S04]  /*0390*/  FMUL R5, R4, R5 ;  /* 0x0000000504057220 */ /* 0x008fc80000400000 */
[----:B------:R-:W-:Y:S01]  /*03a0*/  FFMA R5, R8, R5, R11 ;  /* 0x0000000508057223 */ /* 0x000fe2000000000b */
[----:B------:R-:W-:Y:S01]  /*03b0*/  @P1 FMUL R5, R12, R7 ;  /* 0x000000070c051220 */ /* 0x000fe20000400000 */
[----:B------:R-:W-:Y:S06]  /*03c0*/  @P0 EXIT ;  /* 0x000000000000094d */ /* 0x000fec0003800000 */
[----:B------:R-:W-:Y:S01]  /*03d0*/  STG.E desc[UR4][R2.64], R5 ;  /* 0x0000000502007986 */ /* 0x000fe2000c101904 */
[----:B------:R-:W-:Y:S05]  /*03e0*/  EXIT ;  /* 0x000000000000794d */ /* 0x000fea0003800000 */
.L_x_0:
[----:B------:R-:W-:-:S00]  /*03f0*/  BRA `(.L_x_0) ;  /* 0xfffffffc00fc7947 */ /* 0x000fc0000383ffff */
[----:B------:R-:W-:-:S00]  /*0400*/  NOP ;  /* 0x0000000000007918 */ /* 0x000fc00000000000 */
[----:B------:R-:W-:-:S00]  /*0410*/  NOP ;  /* 0x0000000000007918 */ /* 0x000fc00000000000 */
[----:B------:R-:W-:-:S00]  /*0420*/  NOP ;  /* 0x0000000000007918 */ /* 0x000fc00000000000 */
[----:B------:R-:W-:-:S00]  /*0430*/  NOP ;  /* 0x0000000000007918 */ /* 0x000fc00000000000 */
[----:B------:R-:W-:-:S00]  /*0440*/  NOP ;  /* 0x0000000000007918 */ /* 0x000fc00000000000 */
[----:B------:R-:W-:-:S00]  /*0450*/  NOP ;  /* 0x0000000000007918 */ /* 0x000fc00000000000 */
[----:B------:R-:W-:-:S00]  /*0460*/  NOP ;  /* 0x0000000000007918 */ /* 0x000fc00000000000 */
[----:B------:R-:W-:-:S00]  /*0470*/  NOP ;  /* 0x0000000000007918 */ /* 0x000fc00000000000 */
.L_x_1:


//--------------------- .nv.constant0.triton_poi_fused_cat_5 --------------------------
	.section	.nv.constant0.triton_poi_fused_cat_5,"a",@progbits
	.sectionflags	@""
	.align	4
.nv.constant0.triton_poi_fused_cat_5:
	.zero		564
